	.headerflags	@"EF_CUDA_TEXMODE_UNIFIED EF_CUDA_64BIT_ADDRESS EF_CUDA_ACCELERATORS EF_CUDA_SM90 EF_CUDA_VIRTUAL_SM(EF_CUDA_SM90)"
	.elftype	@"ET_EXEC"


//--------------------- .nv.info                  --------------------------
	.section	.nv.info,"",@"SHT_CUDA_INFO"
	.align	4


	//----- nvinfo : EIATTR_REGCOUNT
	.align		4
        /*0000*/ 	.byte	0x04, 0x2f
        /*0002*/ 	.short	(.L_2 - .L_1)
	.align		4
.L_1:
        /*0004*/ 	.word	index@(triton_per_fused__native_batch_norm_legit_add_convolution_mul_relu_sigmoid_33)
        /*0008*/ 	.word	0x00000030


	//----- nvinfo : EIATTR_MIN_STACK_SIZE
	.align		4
.L_2:
        /*000c*/ 	.byte	0x04, 0x12
        /*000e*/ 	.short	(.L_4 - .L_3)
	.align		4
.L_3:
        /*0010*/ 	.word	index@(triton_per_fused__native_batch_norm_legit_add_convolution_mul_relu_sigmoid_33)
        /*0014*/ 	.word	0x00000000


	//----- nvinfo : EIATTR_FRAME_SIZE
	.align		4
.L_4:
        /*0018*/ 	.byte	0x04, 0x11
        /*001a*/ 	.short	(.L_6 - .L_5)
	.align		4
.L_5:
        /*001c*/ 	.word	index@(triton_per_fused__native_batch_norm_legit_add_convolution_mul_relu_sigmoid_33)
        /*0020*/ 	.word	0x00000000


	//----- nvinfo : EIATTR_MIN_STACK_SIZE
	.align		4
.L_6:
        /*0024*/ 	.byte	0x04, 0x12
        /*0026*/ 	.short	(.L_8 - .L_7)
	.align		4
.L_7:
        /*0028*/ 	.word	index@(triton_per_fused__native_batch_norm_legit_add_convolution_mul_relu_sigmoid_33)
        /*002c*/ 	.word	0x00000000
.L_8:


//--------------------- .nv.info.triton_per_fused__native_batch_norm_legit_add_convolution_mul_relu_sigmoid_33 --------------------------
	.section	.nv.info.triton_per_fused__native_batch_norm_legit_add_convolution_mul_relu_sigmoid_33,"",@"SHT_CUDA_INFO"
	.sectionflags	@""
	.align	4


	//----- nvinfo : EIATTR_CUDA_API_VERSION
	.align		4
        /*0000*/ 	.byte	0x04, 0x37
        /*0002*/ 	.short	(.L_10 - .L_9)
.L_9:
        /*0004*/ 	.word	0x0000007c


	//----- nvinfo : EIATTR_KPARAM_INFO
	.align		4
.L_10:
        /*0008*/ 	.byte	0x04, 0x17
        /*000a*/ 	.short	(.L_12 - .L_11)
.L_11:
        /*000c*/ 	.word	0x00000000
        /*0010*/ 	.short	0x000b
        /*0012*/ 	.short	0x0054
        /*0014*/ 	.byte	0x00, 0xf0, 0x11, 0x00


	//----- nvinfo : EIATTR_KPARAM_INFO
	.align		4
.L_12:
        /*0018*/ 	.byte	0x04, 0x17
        /*001a*/ 	.short	(.L_14 - .L_13)
.L_13:
        /*001c*/ 	.word	0x00000000
        /*0020*/ 	.short	0x000a
        /*0022*/ 	.short	0x0050
        /*0024*/ 	.byte	0x00, 0xf0, 0x11, 0x00


	//----- nvinfo : EIATTR_KPARAM_INFO
	.align		4
.L_14:
        /*0028*/ 	.byte	0x04, 0x17
        /*002a*/ 	.short	(.L_16 - .L_15)
.L_15:
        /*002c*/ 	.word	0x00000000
        /*0030*/ 	.short	0x0009
        /*0032*/ 	.short	0x0048
        /*0034*/ 	.byte	0x00, 0xf4, 0x21, 0x00


	//----- nvinfo : EIATTR_KPARAM_INFO
	.align		4
.L_16:
        /*0038*/ 	.byte	0x04, 0x17
        /*003a*/ 	.short	(.L_18 - .L_17)
.L_17:
        /*003c*/ 	.word	0x00000000
        /*0040*/ 	.short	0x0008
        /*0042*/ 	.short	0x0040
        /*0044*/ 	.byte	0x00, 0xf4, 0x21, 0x00


	//----- nvinfo : EIATTR_KPARAM_INFO
	.align		4
.L_18:
        /*0048*/ 	.byte	0x04, 0x17
        /*004a*/ 	.short	(.L_20 - .L_19)
.L_19:
        /*004c*/ 	.word	0x00000000
        /*0050*/ 	.short	0x0007
        /*0052*/ 	.short	0x0038
        /*0054*/ 	.byte	0x00, 0xf4, 0x21, 0x00


	//----- nvinfo : EIATTR_KPARAM_INFO
	.align		4
.L_20:
        /*0058*/ 	.byte	0x04, 0x17
        /*005a*/ 	.short	(.L_22 - .L_21)
.L_21:
        /*005c*/ 	.word	0x00000000
        /*0060*/ 	.short	0x0006
        /*0062*/ 	.short	0x0030
        /*0064*/ 	.byte	0x00, 0xf4, 0x21, 0x00


	//----- nvinfo : EIATTR_KPARAM_INFO
	.align		4
.L_22:
        /*0068*/ 	.byte	0x04, 0x17
        /*006a*/ 	.short	(.L_24 - .L_23)
.L_23:
        /*006c*/ 	.word	0x00000000
        /*0070*/ 	.short	0x0005
        /*0072*/ 	.short	0x0028
        /*0074*/ 	.byte	0x00, 0xf4, 0x21, 0x00


	//----- nvinfo : EIATTR_KPARAM_INFO
	.align		4
.L_24:
        /*0078*/ 	.byte	0x04, 0x17
        /*007a*/ 	.short	(.L_26 - .L_25)
.L_25:
        /*007c*/ 	.word	0x00000000
        /*0080*/ 	.short	0x0004
        /*0082*/ 	.short	0x0020
        /*0084*/ 	.byte	0x00, 0xf4, 0x21, 0x00


	//----- nvinfo : EIATTR_KPARAM_INFO
	.align		4
.L_26:
        /*0088*/ 	.byte	0x04, 0x17
        /*008a*/ 	.short	(.L_28 - .L_27)
.L_27:
        /*008c*/ 	.word	0x00000000
        /*0090*/ 	.short	0x0003
        /*0092*/ 	.short	0x0018
        /*0094*/ 	.byte	0x00, 0xf4, 0x21, 0x00


	//----- nvinfo : EIATTR_KPARAM_INFO
	.align		4
.L_28:
        /*0098*/ 	.byte	0x04, 0x17
        /*009a*/ 	.short	(.L_30 - .L_29)
.L_29:
        /*009c*/ 	.word	0x00000000
        /*00a0*/ 	.short	0x0002
        /*00a2*/ 	.short	0x0010
        /*00a4*/ 	.byte	0x00, 0xf4, 0x21, 0x00


	//----- nvinfo : EIATTR_KPARAM_INFO
	.align		4
.L_30:
        /*00a8*/ 	.byte	0x04, 0x17
        /*00aa*/ 	.short	(.L_32 - .L_31)
.L_31:
        /*00ac*/ 	.word	0x00000000
        /*00b0*/ 	.short	0x0001
        /*00b2*/ 	.short	0x0008
        /*00b4*/ 	.byte	0x00, 0xf4, 0x21, 0x00


	//----- nvinfo : EIATTR_KPARAM_INFO
	.align		4
.L_32:
        /*00b8*/ 	.byte	0x04, 0x17
        /*00ba*/ 	.short	(.L_34 - .L_33)
.L_33:
        /*00bc*/ 	.word	0x00000000
        /*00c0*/ 	.short	0x0000
        /*00c2*/ 	.short	0x0000
        /*00c4*/ 	.byte	0x00, 0xf4, 0x21, 0x00


	//----- nvinfo : EIATTR_SPARSE_MMA_MASK
	.align		4
.L_34:
        /*00c8*/ 	.byte	0x03, 0x50
        /*00ca*/ 	.short	0x0000


	//----- nvinfo : EIATTR_MAXREG_COUNT
	.align		4
        /*00cc*/ 	.byte	0x03, 0x1b
        /*00ce*/ 	.short	0x00ff


	//----- nvinfo : EIATTR_COOP_GROUP_MASK_REGIDS
	.align		4
        /*00d0*/ 	.byte	0x04, 0x29
        /*00d2*/ 	.short	(.L_36 - .L_35)


	//   ....[0]....
.L_35:
        /*00d4*/ 	.word	0xffffffff


	//   ....[1]....
        /*00d8*/ 	.word	0xffffffff


	//   ....[2]....
        /*00dc*/ 	.word	0xffffffff


	//   ....[3]....
        /*00e0*/ 	.word	0xffffffff


	//   ....[4]....
        /*00e4*/ 	.word	0xffffffff


	//   ....[5]....
        /*00e8*/ 	.word	0xffffffff


	//   ....[6]....
        /*00ec*/ 	.word	0xffffffff


	//   ....[7]....
        /*00f0*/ 	.word	0xffffffff


	//----- nvinfo : EIATTR_COOP_GROUP_INSTR_OFFSETS
	.align		4
.L_36:
        /*00f4*/ 	.byte	0x04, 0x28
        /*00f6*/ 	.short	(.L_38 - .L_37)


	//   ....[0]....
.L_37:
        /*00f8*/ 	.word	0x00000520


	//   ....[1]....
        /*00fc*/ 	.word	0x00000540


	//   ....[2]....
        /*0100*/ 	.word	0x00000670


	//   ....[3]....
        /*0104*/ 	.word	0x00000710


	//   ....[4]....
        /*0108*/ 	.word	0x00000730


	//   ....[5]....
        /*010c*/ 	.word	0x000007d0


	//   ....[6]....
        /*0110*/ 	.word	0x000009f0


	//   ....[7]....
        /*0114*/ 	.word	0x00000a80


	//----- nvinfo : EIATTR_EXIT_INSTR_OFFSETS
	.align		4
.L_38:
        /*0118*/ 	.byte	0x04, 0x1c
        /*011a*/ 	.short	(.L_40 - .L_39)


	//   ....[0]....
.L_39:
        /*011c*/ 	.word	0x00000e90


	//   ....[1]....
        /*0120*/ 	.word	0x00000ec0


	//----- nvinfo : EIATTR_REQNTID
	.align		4
.L_40:
        /*0124*/ 	.byte	0x04, 0x10
        /*0126*/ 	.short	(.L_42 - .L_41)
.L_41:
        /*0128*/ 	.word	0x00000100
        /*012c*/ 	.word	0x00000001
        /*0130*/ 	.word	0x00000001


	//----- nvinfo : EIATTR_CBANK_PARAM_SIZE
	.align		4
.L_42:
        /*0134*/ 	.byte	0x03, 0x19
        /*0136*/ 	.short	0x0058


	//----- nvinfo : EIATTR_PARAM_CBANK
	.align		4
        /*0138*/ 	.byte	0x04, 0x0a
        /*013a*/ 	.short	(.L_44 - .L_43)
	.align		4
.L_43:
        /*013c*/ 	.word	index@(.nv.constant0.triton_per_fused__native_batch_norm_legit_add_convolution_mul_relu_sigmoid_33)
        /*0140*/ 	.short	0x0210
        /*0142*/ 	.short	0x0058


	//----- nvinfo : EIATTR_SW_WAR
	.align		4
.L_44:
        /*0144*/ 	.byte	0x04, 0x36
        /*0146*/ 	.short	(.L_46 - .L_45)
.L_45:
        /*0148*/ 	.word	0x00000008
.L_46:


//--------------------- .nv.callgraph             --------------------------
	.section	.nv.callgraph,"",@"SHT_CUDA_CALLGRAPH"
	.align	4
	.sectionentsize	8
	.align		4
        /*0000*/ 	.word	0x00000000
	.align		4
        /*0004*/ 	.word	0xffffffff
	.align		4
        /*0008*/ 	.word	0x00000000
	.align		4
        /*000c*/ 	.word	0xfffffffe
	.align		4
        /*0010*/ 	.word	0x00000000
	.align		4
        /*0014*/ 	.word	0xfffffffd
	.align		4
        /*0018*/ 	.word	0x00000000
	.align		4
        /*001c*/ 	.word	0xfffffffc


//--------------------- .nv.constant4             --------------------------
	.section	.nv.constant4,"a",@progbits
	.align	8
	.align		8
.nv.constant4:
        /*0000*/ 	.dword	_$_str


//--------------------- .text.triton_per_fused__native_batch_norm_legit_add_convolution_mul_relu_sigmoid_33 --------------------------
	.section	.text.triton_per_fused__native_batch_norm_legit_add_convolution_mul_relu_sigmoid_33,"ax",@progbits
	.sectionflags	@"SHF_BARRIERS=1"
	.align	128
        .global         triton_per_fused__native_batch_norm_legit_add_convolution_mul_relu_sigmoid_33
        .type           triton_per_fused__native_batch_norm_legit_add_convolution_mul_relu_sigmoid_33,@function
        .size           triton_per_fused__native_batch_norm_legit_add_convolution_mul_relu_sigmoid_33,(.L_x_1 - triton_per_fused__native_batch_norm_legit_add_convolution_mul_relu_sigmoid_33)
        .other          triton_per_fused__native_batch_norm_legit_add_convolution_mul_relu_sigmoid_33,@"STO_CUDA_ENTRY STV_DEFAULT"
triton_per_fused__native_batch_norm_legit_add_convolution_mul_relu_sigmoid_33:
.text.triton_per_fused__native_batch_norm_legit_add_convolution_mul_relu_sigmoid_33:
[----:B------:R-:W0:Y:S01]  /*0000*/  LDC R1, c[0x0][0x28] ;  /* 0x00000a00ff017b82 */ /* 0x000e220000000800 */
[----:B------:R-:W1:Y:S07]  /*0010*/  S2R R4, SR_TID.X ;  /* 0x0000000000047919 */ /* 0x000e6e0000002100 */
[----:B------:R-:W2:Y:S01]  /*0020*/  LDC.64 R30, c[0x0][0x228] ;  /* 0x00008a00ff1e7b82 */ /* 0x000ea20000000a00 */
[----:B------:R-:W-:Y:S01]  /*0030*/  ULDC.64 UR6, c[0x0][0x208] ;  /* 0x0000820000067ab9 */ /* 0x000fe20000000a00 */
[----:B------:R-:W-:Y:S01]  /*0040*/  ULDC.64 UR4, c[0x0][0x210] ;  /* 0x0000840000047ab9 */ /* 0x000fe20000000a00 */
[----:B------:R-:W3:Y:S05]  /*0050*/  S2R R2, SR_CTAID.X ;  /* 0x0000000000027919 */ /* 0x000eea0000002500 */
[----:B------:R-:W4:Y:S08]  /*0060*/  LDC.64 R26, c[0x0][0x218] ;  /* 0x00008600ff1a7b82 */ /* 0x000f300000000a00 */
[----:B------:R-:W5:Y:S08]  /*0070*/  LDC.64 R44, c[0x0][0x210] ;  /* 0x00008400ff2c7b82 */ /* 0x000f700000000a00 */
[----:B------:R-:W5:Y:S01]  /*0080*/  LDC.64 R32, c[0x0][0x220] ;  /* 0x00008800ff207b82 */ /* 0x000f620000000a00 */
[----:B-1----:R-:W-:-:S07]  /*0090*/  SHF.R.U32.HI R3, RZ, 0x2, R4 ;  /* 0x00000002ff037819 */ /* 0x002fce0000011604 */
[----:B------:R-:W1:Y:S01]  /*00a0*/  LDC.64 R16, c[0x0][0x230] ;  /* 0x00008c00ff107b82 */ /* 0x000e620000000a00 */
[----:B------:R-:W-:Y:S02]  /*00b0*/  SHF.L.U32 R10, R4, 0x2, RZ ;  /* 0x00000002040a7819 */ /* 0x000fe400000006ff */
[----:B---3--:R-:W-:Y:S02]  /*00c0*/  SHF.L.U32 R0, R2, 0x7, RZ ;  /* 0x0000000702007819 */ /* 0x008fe400000006ff */
[----:B------:R-:W-:Y:S02]  /*00d0*/  SHF.R.S32.HI R25, RZ, 0x18, R2 ;  /* 0x00000018ff197819 */ /* 0x000fe40000011402 */
[----:B------:R-:W-:Y:S01]  /*00e0*/  SGXT.U32 R3, R3, 0x6 ;  /* 0x000000060303781a */ /* 0x000fe20000000000 */
[----:B------:R-:W3:Y:S01]  /*00f0*/  LDC.64 R8, c[0x0][0x238] ;  /* 0x00008e00ff087b82 */ /* 0x000ee20000000a00 */
[----:B------:R-:W-:Y:S02]  /*0100*/  SGXT R25, R25, 0x1 ;  /* 0x000000011919781a */ /* 0x000fe40000000200 */
[----:B------:R-:W-:-:S02]  /*0110*/  LOP3.LUT R5, R0, R3, RZ, 0xfc, !PT ;  /* 0x0000000300057212 */ /* 0x000fc400078efcff */
[----:B------:R-:W-:Y:S02]  /*0120*/  LOP3.LUT R10, R10, 0xc, RZ, 0xc0, !PT ;  /* 0x0000000c0a0a7812 */ /* 0x000fe400078ec0ff */
[----:B------:R-:W-:-:S04]  /*0130*/  LEA.HI R2, R25, R5, RZ, 0xa ;  /* 0x0000000519027211 */ /* 0x000fc800078f50ff */
[----:B------:R-:W-:Y:S02]  /*0140*/  LOP3.LUT R6, R2, 0xfffffc00, RZ, 0xc0, !PT ;  /* 0xfffffc0002067812 */ /* 0x000fe400078ec0ff */
[----:B------:R-:W-:Y:S02]  /*0150*/  LEA R2, R5, R10, 0x4 ;  /* 0x0000000a05027211 */ /* 0x000fe400078e20ff */
[----:B------:R-:W-:-:S03]  /*0160*/  IADD3 R19, R5, -R6, RZ ;  /* 0x8000000605137210 */ /* 0x000fc60007ffe0ff */
[----:B----4-:R-:W-:-:S04]  /*0170*/  IMAD.WIDE R28, R2, 0x4, R26 ;  /* 0x00000004021c7825 */ /* 0x010fc800078e021a */
[----:B--2---:R-:W-:Y:S01]  /*0180*/  IMAD.WIDE R34, R19, 0x4, R30 ;  /* 0x0000000413227825 */ /* 0x004fe200078e021e */
[----:B------:R-:W2:Y:S05]  /*0190*/  LDG.E.128 R20, desc[UR6][R28.64] ;  /* 0x000000061c147981 */ /* 0x000eaa000c1e1d00 */
[----:B------:R-:W2:Y:S01]  /*01a0*/  LDG.E.EL R34, desc[UR6][R34.64] ;  /* 0x0000000622227981 */ /* 0x000ea2000c2e1900 */
[----:B------:R-:W-:Y:S01]  /*01b0*/  LOP3.LUT R7, R0, 0x40, R3, 0xfe, !PT ;  /* 0x0000004000077812 */ /* 0x000fe200078efe03 */
[----:B-----5:R-:W-:Y:S01]  /*01c0*/  IMAD.WIDE R36, R5, 0x4, R44 ;  /* 0x0000000405247825 */ /* 0x020fe200078e022c */
[----:B------:R-:W-:Y:S02]  /*01d0*/  SHF.R.S32.HI R14, RZ, 0x1f, R0 ;  /* 0x0000001fff0e7819 */ /* 0x000fe40000011400 */
[----:B------:R-:W-:Y:S01]  /*01e0*/  LEA.HI R6, R25, R7, RZ, 0xa ;  /* 0x0000000719067211 */ /* 0x000fe200078f50ff */
[----:B0-----:R-:W-:Y:S01]  /*01f0*/  IMAD.WIDE R18, R19, 0x4, R32 ;  /* 0x0000000413127825 */ /* 0x001fe200078e0220 */
[----:B------:R-:W-:Y:S01]  /*0200*/  SHF.L.U32 R42, R5, 0x2, RZ ;  /* 0x00000002052a7819 */ /* 0x000fe200000006ff */
[----:B------:R-:W4:Y:S01]  /*0210*/  LDG.E.EL R36, desc[UR6][R36.64] ;  /* 0x0000000624247981 */ /* 0x000f22000c2e1900 */
[----:B------:R-:W-:-:S02]  /*0220*/  LOP3.LUT R12, R6, 0xfffffc00, RZ, 0xc0, !PT ;  /* 0xfffffc00060c7812 */ /* 0x000fc400078ec0ff */
[----:B------:R-:W-:Y:S01]  /*0230*/  SHF.L.U64.HI R6, R5, 0x2, R14 ;  /* 0x0000000205067819 */ /* 0x000fe2000001020e */
[----:B------:R0:W4:Y:S01]  /*0240*/  LDG.E.EL R35, desc[UR6][R18.64] ;  /* 0x0000000612237981 */ /* 0x000122000c2e1900 */
[----:B------:R-:W-:Y:S02]  /*0250*/  IADD3 R11, R7, -R12, RZ ;  /* 0x8000000c070b7210 */ /* 0x000fe40007ffe0ff */
[----:B------:R-:W-:-:S03]  /*0260*/  IADD3 R38, P0, R42, UR4, RZ ;  /* 0x000000042a267c10 */ /* 0x000fc6000ff1e0ff */
[----:B------:R-:W-:Y:S01]  /*0270*/  IMAD.WIDE R40, R11, 0x4, R32 ;  /* 0x000000040b287825 */ /* 0x000fe200078e0220 */
[----:B------:R-:W-:Y:S01]  /*0280*/  IADD3.X R39, R6, UR5, RZ, P0, !PT ;  /* 0x0000000506277c10 */ /* 0x000fe200087fe4ff */
[----:B------:R-:W-:Y:S02]  /*0290*/  ULDC.64 UR4, c[0x0][0x238] ;  /* 0x00008e0000047ab9 */ /* 0x000fe40000000a00 */
[----:B---3--:R-:W-:Y:S01]  /*02a0*/  IMAD.WIDE R8, R5, 0x4, R8 ;  /* 0x0000000405087825 */ /* 0x008fe200078e0208 */
[----:B0-----:R-:W0:Y:S01]  /*02b0*/  LDC.64 R18, c[0x0][0x240] ;  /* 0x00009000ff127b82 */ /* 0x001e220000000a00 */
[----:B------:R-:W3:Y:S04]  /*02c0*/  LDG.E.EL R38, desc[UR6][R38.64+0x100] ;  /* 0x0001000626267981 */ /* 0x000ee8000c2e1900 */
[----:B------:R-:W3:Y:S01]  /*02d0*/  LDG.E.EL R41, desc[UR6][R40.64] ;  /* 0x0000000628297981 */ /* 0x000ee2000c2e1900 */
[----:B-1----:R-:W-:Y:S01]  /*02e0*/  IMAD.WIDE R12, R2, 0x4, R16 ;  /* 0x00000004020c7825 */ /* 0x002fe200078e0210 */
[----:B------:R-:W-:-:S03]  /*02f0*/  LEA R7, R7, R10, 0x4 ;  /* 0x0000000a07077211 */ /* 0x000fc600078e20ff */
[----:B------:R-:W-:Y:S01]  /*0300*/  IMAD.WIDE R30, R11, 0x4, R30 ;  /* 0x000000040b1e7825 */ /* 0x000fe200078e021e */
[----:B------:R-:W5:Y:S03]  /*0310*/  LDG.E.EL R39, desc[UR6][R8.64] ;  /* 0x0000000608277981 */ /* 0x000f66000c2e1900 */
[----:B------:R-:W-:Y:S01]  /*0320*/  IMAD.WIDE R26, R7, 0x4, R26 ;  /* 0x00000004071a7825 */ /* 0x000fe200078e021a */
[----:B------:R-:W5:Y:S04]  /*0330*/  LDG.E.128 R12, desc[UR6][R12.64] ;  /* 0x000000060c0c7981 */ /* 0x000f68000c1e1d00 */
[----:B------:R-:W3:Y:S04]  /*0340*/  LDG.E.EL R31, desc[UR6][R30.64] ;  /* 0x000000061e1f7981 */ /* 0x000ee8000c2e1900 */
[----:B------:R-:W3:Y:S01]  /*0350*/  LDG.E.128 R8, desc[UR6][R26.64] ;  /* 0x000000061a087981 */ /* 0x000ee2000c1e1d00 */
[----:B0-----:R-:W-:-:S05]  /*0360*/  IMAD.WIDE R18, R5, 0x4, R18 ;  /* 0x0000000405127825 */ /* 0x001fca00078e0212 */
[----:B------:R0:W5:Y:S01]  /*0370*/  LDG.E.EL R24, desc[UR6][R18.64] ;  /* 0x0000000612187981 */ /* 0x000162000c2e1900 */
[----:B------:R-:W-:Y:S01]  /*0380*/  IMAD.WIDE R16, R7, 0x4, R16 ;  /* 0x0000000407107825 */ /* 0x000fe200078e0210 */
[----:B0-----:R-:W-:-:S04]  /*0390*/  IADD3 R18, P0, R42, UR4, RZ ;  /* 0x000000042a127c10 */ /* 0x001fc8000ff1e0ff */
[----:B------:R-:W-:Y:S01]  /*03a0*/  IADD3.X R19, R6, UR5, RZ, P0, !PT ;  /* 0x0000000506137c10 */ /* 0x000fe200087fe4ff */
[----:B------:R-:W-:-:S04]  /*03b0*/  ULDC.64 UR4, c[0x0][0x240] ;  /* 0x0000900000047ab9 */ /* 0x000fc80000000a00 */
[----:B------:R-:W5:Y:S04]  /*03c0*/  LDG.E.EL R5, desc[UR6][R18.64+0x100] ;  /* 0x0001000612057981 */ /* 0x000f68000c2e1900 */
[----:B------:R-:W5:Y:S01]  /*03d0*/  LDG.E.128 R16, desc[UR6][R16.64] ;  /* 0x0000000610107981 */ /* 0x000f62000c1e1d00 */
[----:B------:R-:W-:-:S04]  /*03e0*/  IADD3 R42, P0, R42, UR4, RZ ;  /* 0x000000042a2a7c10 */ /* 0x000fc8000ff1e0ff */
[----:B------:R-:W-:-:S05]  /*03f0*/  IADD3.X R43, R6, UR5, RZ, P0, !PT ;  /* 0x00000005062b7c10 */ /* 0x000fca00087fe4ff */
[----:B------:R0:W5:Y:S01]  /*0400*/  LDG.E.EL R30, desc[UR6][R42.64+0x100] ;  /* 0x000100062a1e7981 */ /* 0x000162000c2e1900 */
[----:B------:R-:W-:-:S04]  /*0410*/  LOP3.LUT R0, R0, 0x7f, R4, 0xf8, !PT ;  /* 0x0000007f00007812 */ /* 0x000fc800078ef804 */
[----:B------:R-:W-:-:S04]  /*0420*/  LEA.HI R25, R25, R0, RZ, 0xa ;  /* 0x0000000019197211 */ /* 0x000fc800078f50ff */
[----:B------:R-:W-:-:S04]  /*0430*/  LOP3.LUT R25, R25, 0xfffffc00, RZ, 0xc0, !PT ;  /* 0xfffffc0019197812 */ /* 0x000fc800078ec0ff */
[----:B------:R-:W-:Y:S01]  /*0440*/  IADD3 R25, R0, -R25, RZ ;  /* 0x8000001900197210 */ /* 0x000fe20007ffe0ff */
[----:B------:R-:W-:-:S04]  /*0450*/  IMAD.WIDE R44, R0, 0x4, R44 ;  /* 0x00000004002c7825 */ /* 0x000fc800078e022c */
[----:B------:R-:W-:Y:S02]  /*0460*/  IMAD.WIDE R32, R25, 0x4, R32 ;  /* 0x0000000419207825 */ /* 0x000fe400078e0220 */
[----:B------:R-:W5:Y:S04]  /*0470*/  LDG.E.EL R25, desc[UR6][R44.64] ;  /* 0x000000062c197981 */ /* 0x000f68000c2e1900 */
[----:B------:R1:W5:Y:S01]  /*0480*/  LDG.E.EL R6, desc[UR6][R32.64] ;  /* 0x0000000620067981 */ /* 0x000362000c2e1900 */
[----:B------:R-:W0:Y:S01]  /*0490*/  S2UR UR5, SR_CgaCtaId ;  /* 0x00000000000579c3 */ /* 0x000e220000008800 */
[----:B------:R-:W-:Y:S01]  /*04a0*/  UMOV UR4, 0x400 ;  /* 0x0000040000047882 */ /* 0x000fe20000000000 */
[--C-:B--2---:R-:W-:Y:S01]  /*04b0*/  FADD R21, R21, R34.reuse ;  /* 0x0000002215157221 */ /* 0x104fe20000000000 */
[--C-:B------:R-:W-:Y:S01]  /*04c0*/  FADD R20, R20, R34.reuse ;  /* 0x0000002214147221 */ /* 0x100fe20000000000 */
[----:B------:R-:W-:-:S03]  /*04d0*/  FADD R22, R22, R34 ;  /* 0x0000002216167221 */ /* 0x000fc60000000000 */
[----:B------:R-:W-:Y:S01]  /*04e0*/  FADD R37, R21, R20 ;  /* 0x0000001415257221 */ /* 0x000fe20000000000 */
[----:B------:R-:W-:-:S03]  /*04f0*/  FADD R23, R23, R34 ;  /* 0x0000002217177221 */ /* 0x000fc60000000000 */
[----:B------:R-:W-:-:S04]  /*0500*/  FADD R34, R22, R37 ;  /* 0x0000002516227221 */ /* 0x000fc80000000000 */
[----:B------:R-:W-:-:S05]  /*0510*/  FADD R40, R23, R34 ;  /* 0x0000002217287221 */ /* 0x000fca0000000000 */
[----:B------:R-:W0:Y:S02]  /*0520*/  SHFL.BFLY PT, R37, R40, 0x2, 0x1f ;  /* 0x0c401f0028257f89 */ /* 0x000e2400000e0000 */
[----:B0-----:R-:W-:-:S05]  /*0530*/  FADD R42, R40, R37 ;  /* 0x00000025282a7221 */ /* 0x001fca0000000000 */
[----:B------:R-:W0:Y:S01]  /*0540*/  SHFL.BFLY PT, R37, R42, 0x1, 0x1f ;  /* 0x0c201f002a257f89 */ /* 0x000e2200000e0000 */
[----:B----4-:R-:W-:Y:S01]  /*0550*/  FADD R35, R36, R35 ;  /* 0x0000002324237221 */ /* 0x010fe20000000000 */
[----:B---3--:R-:W-:-:S03]  /*0560*/  FADD R38, R38, R41 ;  /* 0x0000002926267221 */ /* 0x008fc60000000000 */
[----:B------:R-:W-:Y:S01]  /*0570*/  FADD R41, RZ, -R35 ;  /* 0x80000023ff297221 */ /* 0x000fe20000000000 */
[----:B0-----:R-:W-:-:S04]  /*0580*/  FADD R37, R42, R37 ;  /* 0x000000252a257221 */ /* 0x001fc80000000000 */
[C---:B------:R-:W-:Y:S01]  /*0590*/  FFMA R34, R37.reuse, -0.0625, R20 ;  /* 0xbd80000025227823 */ /* 0x040fe20000000014 */
[----:B-1----:R-:W-:-:S03]  /*05a0*/  FFMA R33, R37, -0.0625, R21 ;  /* 0xbd80000025217823 */ /* 0x002fc60000000015 */
[----:B------:R-:W-:Y:S01]  /*05b0*/  FMUL R32, R34, R34 ;  /* 0x0000002222207220 */ /* 0x000fe20000400000 */
[----:B------:R-:W-:-:S03]  /*05c0*/  FFMA R35, R37, -0.0625, R22 ;  /* 0xbd80000025237823 */ /* 0x000fc60000000016 */
[----:B------:R-:W-:Y:S01]  /*05d0*/  FFMA R36, R33, R33, R32 ;  /* 0x0000002121247223 */ /* 0x000fe20000000020 */
[----:B------:R-:W-:-:S03]  /*05e0*/  FMUL R32, R41, 1.4426950216293334961 ;  /* 0x3fb8aa3b29207820 */ /* 0x000fc60000400000 */
[----:B------:R-:W-:Y:S01]  /*05f0*/  FFMA R41, R35, R35, R36 ;  /* 0x0000002323297223 */ /* 0x000fe20000000024 */
[----:B------:R-:W-:-:S04]  /*0600*/  FFMA R36, R37, -0.0625, R23 ;  /* 0xbd80000025247823 */ /* 0x000fc80000000017 */
[----:B------:R-:W-:Y:S01]  /*0610*/  FFMA R40, R36, R36, R41 ;  /* 0x0000002424287223 */ /* 0x000fe20000000029 */
[--C-:B-----5:R-:W-:Y:S01]  /*0620*/  FADD R41, R12, -R39.reuse ;  /* 0x800000270c297221 */ /* 0x120fe20000000000 */
[--C-:B------:R-:W-:Y:S01]  /*0630*/  FADD R13, R13, -R39.reuse ;  /* 0x800000270d0d7221 */ /* 0x100fe20000000000 */
[--C-:B------:R-:W-:Y:S01]  /*0640*/  FADD R43, R14, -R39.reuse ;  /* 0x800000270e2b7221 */ /* 0x100fe20000000000 */
[----:B------:R-:W-:Y:S01]  /*0650*/  FADD R15, R15, -R39 ;  /* 0x800000270f0f7221 */ /* 0x000fe20000000000 */
[----:B------:R-:W-:Y:S01]  /*0660*/  FSETP.GEU.AND P0, PT, R32, -126, PT ;  /* 0xc2fc00002000780b */ /* 0x000fe20003f0e000 */
[----:B------:R-:W0:Y:S01]  /*0670*/  SHFL.BFLY PT, R39, R40, 0x2, 0x1f ;  /* 0x0c401f0028277f89 */ /* 0x000e2200000e0000 */
[--C-:B------:R-:W-:Y:S01]  /*0680*/  FADD R9, R9, R31.reuse ;  /* 0x0000001f09097221 */ /* 0x100fe20000000000 */
[--C-:B------:R-:W-:Y:S01]  /*0690*/  FADD R8, R8, R31.reuse ;  /* 0x0000001f08087221 */ /* 0x100fe20000000000 */
[--C-:B------:R-:W-:Y:S01]  /*06a0*/  FADD R11, R11, R31.reuse ;  /* 0x0000001f0b0b7221 */ /* 0x100fe20000000000 */
[----:B------:R-:W-:-:S02]  /*06b0*/  FADD R10, R10, R31 ;  /* 0x0000001f0a0a7221 */ /* 0x000fc40000000000 */
[----:B------:R-:W-:-:S04]  /*06c0*/  FADD R31, R9, R8 ;  /* 0x00000008091f7221 */ /* 0x000fc80000000000 */
[----:B------:R-:W-:Y:S02]  /*06d0*/  FADD R12, R10, R31 ;  /* 0x0000001f0a0c7221 */ /* 0x000fe40000000000 */
[----:B------:R-:W-:Y:S02]  /*06e0*/  @!P0 FMUL R32, R32, 0.5 ;  /* 0x3f00000020208820 */ /* 0x000fe40000400000 */
[----:B------:R-:W-:-:S04]  /*06f0*/  FADD R12, R11, R12 ;  /* 0x0000000c0b0c7221 */ /* 0x000fc80000000000 */
[----:B------:R-:W1:Y:S01]  /*0700*/  MUFU.EX2 R32, R32 ;  /* 0x0000002000207308 */ /* 0x000e620000000800 */
[----:B------:R-:W2:Y:S01]  /*0710*/  SHFL.BFLY PT, R31, R12, 0x2, 0x1f ;  /* 0x0c401f000c1f7f89 */ /* 0x000ea200000e0000 */
[----:B0-----:R-:W-:-:S05]  /*0720*/  FADD R39, R40, R39 ;  /* 0x0000002728277221 */ /* 0x001fca0000000000 */
[----:B------:R-:W0:Y:S01]  /*0730*/  SHFL.BFLY PT, R14, R39, 0x1, 0x1f ;  /* 0x0c201f00270e7f89 */ /* 0x000e2200000e0000 */
[----:B-1----:R-:W-:-:S04]  /*0740*/  @!P0 FMUL R32, R32, R32 ;  /* 0x0000002020208220 */ /* 0x002fc80000400000 */
[----:B------:R-:W-:Y:S01]  /*0750*/  FADD R32, R32, 1 ;  /* 0x3f80000020207421 */ /* 0x000fe20000000000 */
[--C-:B------:R-:W-:Y:S01]  /*0760*/  FADD R16, R16, -R5.reuse ;  /* 0x8000000510107221 */ /* 0x100fe20000000000 */
[--C-:B------:R-:W-:Y:S01]  /*0770*/  FADD R17, R17, -R5.reuse ;  /* 0x8000000511117221 */ /* 0x100fe20000000000 */
[--C-:B------:R-:W-:Y:S02]  /*0780*/  FADD R18, R18, -R5.reuse ;  /* 0x8000000512127221 */ /* 0x100fe40000000000 */
[----:B------:R-:W-:Y:S01]  /*0790*/  FSETP.GT.AND P0, PT, R32, 8.50705917302346158658e+37, PT ;  /* 0x7e8000002000780b */ /* 0x000fe20003f04000 */
[----:B------:R-:W-:Y:S01]  /*07a0*/  FADD R5, R19, -R5 ;  /* 0x8000000513057221 */ /* 0x000fe20000000000 */
[----:B--2---:R-:W-:Y:S01]  /*07b0*/  FADD R31, R12, R31 ;  /* 0x0000001f0c1f7221 */ /* 0x004fe20000000000 */
[----:B------:R-:W-:-:S04]  /*07c0*/  HFMA2.MMA R19, -RZ, RZ, 1.375, 0 ;  /* 0x3d800000ff137435 */ /* 0x000fc800000001ff */
[----:B------:R-:W1:Y:S01]  /*07d0*/  SHFL.BFLY PT, R12, R31, 0x1, 0x1f ;  /* 0x0c201f001f0c7f89 */ /* 0x000e6200000e0000 */
[C---:B------:R-:W-:Y:S01]  /*07e0*/  FMUL R15, R24.reuse, R15 ;  /* 0x0000000f180f7220 */ /* 0x040fe20000400000 */
[----:B0-----:R-:W-:Y:S01]  /*07f0*/  FADD R14, R39, R14 ;  /* 0x0000000e270e7221 */ /* 0x001fe20000000000 */
[C---:B------:R-:W-:Y:S01]  /*0800*/  FMUL R43, R24.reuse, R43 ;  /* 0x0000002b182b7220 */ /* 0x040fe20000400000 */
[C---:B------:R-:W-:Y:S01]  /*0810*/  FMUL R13, R24.reuse, R13 ;  /* 0x0000000d180d7220 */ /* 0x040fe20000400000 */
[----:B------:R-:W-:Y:S01]  /*0820*/  FMUL R41, R24, R41 ;  /* 0x0000002918297220 */ /* 0x000fe20000400000 */
[----:B------:R-:W-:Y:S01]  /*0830*/  @P0 FMUL R32, R32, 0.25 ;  /* 0x3e80000020200820 */ /* 0x000fe20000400000 */
[----:B------:R-:W-:-:S05]  /*0840*/  FFMA R24, R14, R19, 9.9999997473787516356e-06 ;  /* 0x3727c5ac0e187423 */ /* 0x000fca0000000013 */
[----:B------:R-:W0:Y:S01]  /*0850*/  MUFU.RCP R32, R32 ;  /* 0x0000002000207308 */ /* 0x000e220000001000 */
[C---:B------:R-:W-:Y:S01]  /*0860*/  FMUL R5, R30.reuse, R5 ;  /* 0x000000051e057220 */ /* 0x040fe20000400000 */
[C---:B------:R-:W-:Y:S01]  /*0870*/  FMUL R18, R30.reuse, R18 ;  /* 0x000000121e127220 */ /* 0x040fe20000400000 */
[C---:B------:R-:W-:Y:S01]  /*0880*/  FMUL R17, R30.reuse, R17 ;  /* 0x000000111e117220 */ /* 0x040fe20000400000 */
[----:B------:R-:W-:-:S04]  /*0890*/  FMUL R16, R30, R16 ;  /* 0x000000101e107220 */ /* 0x000fc80000400000 */
[----:B------:R-:W2:Y:S01]  /*08a0*/  MUFU.RSQ R24, R24 ;  /* 0x0000001800187308 */ /* 0x000ea20000001400 */
[----:B------:R-:W-:Y:S01]  /*08b0*/  MOV R30, 0x3e800000 ;  /* 0x3e800000001e7802 */ /* 0x000fe20000000f00 */
[----:B------:R-:W-:-:S03]  /*08c0*/  UPRMT UR4, UR5, 0x654, UR4 ;  /* 0x0000065405047896 */ /* 0x000fc60008000004 */
[----:B------:R-:W-:Y:S01]  /*08d0*/  FSEL R39, R30, 1, P0 ;  /* 0x3f8000001e277808 */ /* 0x000fe20000000000 */
[----:B-1----:R-:W-:Y:S02]  /*08e0*/  FADD R31, R31, R12 ;  /* 0x0000000c1f1f7221 */ /* 0x002fe40000000000 */
[----:B------:R-:W-:Y:S02]  /*08f0*/  LEA R3, R3, UR4, 0x2 ;  /* 0x0000000403037c11 */ /* 0x000fe4000f8e10ff */
[----:B0-----:R-:W-:Y:S01]  /*0900*/  FMUL R32, R32, R39 ;  /* 0x0000002720207220 */ /* 0x001fe20000400000 */
[----:B------:R-:W-:Y:S01]  /*0910*/  LOP3.LUT R42, R4, 0x7f, RZ, 0xc0, !PT ;  /* 0x0000007f042a7812 */ /* 0x000fe200078ec0ff */
[----:B--2---:R-:W-:Y:S01]  /*0920*/  FMUL R39, R34, R24 ;  /* 0x0000001822277220 */ /* 0x004fe20000400000 */
[----:B------:R-:W-:Y:S01]  /*0930*/  FFMA R34, R31, -0.0625, R8 ;  /* 0xbd8000001f227823 */ /* 0x000fe20000000008 */
[----:B------:R0:W-:Y:S03]  /*0940*/  STS [R3], R37 ;  /* 0x0000002503007388 */ /* 0x0001e60000000800 */
[----:B------:R-:W-:Y:S01]  /*0950*/  FMUL R4, R34, R34 ;  /* 0x0000002222047220 */ /* 0x000fe20000400000 */
[----:B------:R-:W-:Y:S01]  /*0960*/  FMUL R12, R35, R24 ;  /* 0x00000018230c7220 */ /* 0x000fe20000400000 */
[C---:B------:R-:W-:Y:S01]  /*0970*/  FFMA R35, R31.reuse, -0.0625, R10 ;  /* 0xbd8000001f237823 */ /* 0x040fe2000000000a */
[----:B0-----:R-:W-:-:S04]  /*0980*/  FFMA R37, R31, -0.0625, R9 ;  /* 0xbd8000001f257823 */ /* 0x001fc80000000009 */
[----:B------:R-:W-:Y:S01]  /*0990*/  FFMA R4, R37, R37, R4 ;  /* 0x0000002525047223 */ /* 0x000fe20000000004 */
[----:B------:R-:W-:Y:S01]  /*09a0*/  FFMA R40, R31, -0.0625, R11 ;  /* 0xbd8000001f287823 */ /* 0x000fe2000000000b */
[----:B------:R-:W-:Y:S02]  /*09b0*/  FFMA R41, R32, R41, R39 ;  /* 0x0000002920297223 */ /* 0x000fe40000000027 */
[----:B------:R-:W-:Y:S01]  /*09c0*/  FFMA R4, R35, R35, R4 ;  /* 0x0000002323047223 */ /* 0x000fe20000000004 */
[----:B------:R-:W-:-:S03]  /*09d0*/  FADD R39, R25, R6 ;  /* 0x0000000619277221 */ /* 0x000fc60000000000 */
[----:B------:R-:W-:-:S05]  /*09e0*/  FFMA R6, R40, R40, R4 ;  /* 0x0000002828067223 */ /* 0x000fca0000000004 */
[----:B------:R-:W0:Y:S04]  /*09f0*/  SHFL.BFLY PT, R25, R6, 0x2, 0x1f ;  /* 0x0c401f0006197f89 */ /* 0x000e2800000e0000 */
[----:B------:R1:W-:Y:S01]  /*0a00*/  STS [R3+0x100], R31 ;  /* 0x0001001f03007388 */ /* 0x0003e20000000800 */
[----:B------:R-:W-:Y:S01]  /*0a10*/  FADD R38, RZ, -R38 ;  /* 0x80000026ff267221 */ /* 0x000fe20000000000 */
[-C--:B------:R-:W-:Y:S01]  /*0a20*/  FMUL R36, R36, R24.reuse ;  /* 0x0000001824247220 */ /* 0x080fe20000400000 */
[----:B------:R-:W-:Y:S01]  /*0a30*/  FMUL R33, R33, R24 ;  /* 0x0000001821217220 */ /* 0x000fe20000400000 */
[----:B------:R-:W-:Y:S01]  /*0a40*/  LEA R42, R42, UR4, 0x2 ;  /* 0x000000042a2a7c11 */ /* 0x000fe2000f8e10ff */
[----:B------:R-:W-:Y:S01]  /*0a50*/  BAR.SYNC.DEFER_BLOCKING 0x0 ;  /* 0x0000000000007b1d */ /* 0x000fe20000010000 */
[----:B------:R-:W-:Y:S01]  /*0a60*/  FMUL R38, R38, 1.4426950216293334961 ;  /* 0x3fb8aa3b26267820 */ /* 0x000fe20000400000 */
[----:B0-----:R-:W-:-:S05]  /*0a70*/  FADD R25, R6, R25 ;  /* 0x0000001906197221 */ /* 0x001fca0000000000 */
[----:B------:R-:W0:Y:S01]  /*0a80*/  SHFL.BFLY PT, R24, R25, 0x1, 0x1f ;  /* 0x0c201f0019187f89 */ /* 0x000e2200000e0000 */
[----:B------:R-:W-:-:S03]  /*0a90*/  FSETP.GEU.AND P0, PT, R38, -126, PT ;  /* 0xc2fc00002600780b */ /* 0x000fc60003f0e000 */
[----:B------:R-:W-:Y:S01]  /*0aa0*/  LDS R4, [R42] ;  /* 0x000000002a047984 */ /* 0x000fe20000000800 */
[----:B------:R-:W-:Y:S09]  /*0ab0*/  BAR.SYNC.DEFER_BLOCKING 0x0 ;  /* 0x0000000000007b1d */ /* 0x000ff20000010000 */
[----:B------:R-:W-:-:S04]  /*0ac0*/  @!P0 FMUL R38, R38, 0.5 ;  /* 0x3f00000026268820 */ /* 0x000fc80000400000 */
[----:B-1----:R0:W1:Y:S02]  /*0ad0*/  MUFU.EX2 R31, R38 ;  /* 0x00000026001f7308 */ /* 0x0020640000000800 */
[----:B0-----:R-:W-:Y:S01]  /*0ae0*/  FADD R38, R25, R24 ;  /* 0x0000001819267221 */ /* 0x001fe20000000000 */
[----:B------:R0:W-:Y:S04]  /*0af0*/  STS [R3], R14 ;  /* 0x0000000e03007388 */ /* 0x0001e80000000800 */
[----:B------:R2:W-:Y:S01]  /*0b00*/  STS [R3+0x100], R38 ;  /* 0x0001002603007388 */ /* 0x0005e20000000800 */
[----:B------:R-:W-:Y:S01]  /*0b10*/  BAR.SYNC.DEFER_BLOCKING 0x0 ;  /* 0x0000000000007b1d */ /* 0x000fe20000010000 */
[----:B-1----:R-:W-:-:S04]  /*0b20*/  @!P0 FMUL R31, R31, R31 ;  /* 0x0000001f1f1f8220 */ /* 0x002fc80000400000 */
[----:B0-----:R-:W-:-:S05]  /*0b30*/  FADD R14, R31, 1 ;  /* 0x3f8000001f0e7421 */ /* 0x001fca0000000000 */
[----:B------:R-:W-:Y:S01]  /*0b40*/  FSETP.GT.AND P0, PT, R14, 8.50705917302346158658e+37, PT ;  /* 0x7e8000000e00780b */ /* 0x000fe20003f04000 */
[----:B------:R-:W-:Y:S01]  /*0b50*/  FFMA R24, R38, R19, 9.9999997473787516356e-06 ;  /* 0x3727c5ac26187423 */ /* 0x000fe20000000013 */
[----:B------:R-:W0:Y:S01]  /*0b60*/  S2R R31, SR_TID.X ;  /* 0x00000000001f7919 */ /* 0x000e220000002100 */
[----:B------:R-:W1:Y:S10]  /*0b70*/  LDS R6, [R42] ;  /* 0x000000002a067984 */ /* 0x000e740000000800 */
[----:B------:R-:W-:Y:S01]  /*0b80*/  @P0 FMUL R14, R14, 0.25 ;  /* 0x3e8000000e0e0820 */ /* 0x000fe20000400000 */
[----:B------:R-:W-:-:S02]  /*0b90*/  FSEL R25, R30, 1, P0 ;  /* 0x3f8000001e197808 */ /* 0x000fc40000000000 */
[----:B------:R-:W2:Y:S08]  /*0ba0*/  MUFU.RSQ R30, R24 ;  /* 0x00000018001e7308 */ /* 0x000eb00000001400 */
[----:B------:R-:W3:Y:S01]  /*0bb0*/  MUFU.RCP R14, R14 ;  /* 0x0000000e000e7308 */ /* 0x000ee20000001000 */
[C---:B------:R-:W-:Y:S01]  /*0bc0*/  FFMA R13, R32.reuse, R13, R33 ;  /* 0x0000000d200d7223 */ /* 0x040fe20000000021 */
[C---:B------:R-:W-:Y:S01]  /*0bd0*/  FFMA R12, R32.reuse, R43, R12 ;  /* 0x0000002b200c7223 */ /* 0x040fe2000000000c */
[----:B------:R-:W-:Y:S01]  /*0be0*/  FFMA R15, R32, R15, R36 ;  /* 0x0000000f200f7223 */ /* 0x000fe20000000024 */
[-C--:B--2---:R-:W-:Y:S01]  /*0bf0*/  FMUL R3, R34, R30.reuse ;  /* 0x0000001e22037220 */ /* 0x084fe20000400000 */
[----:B------:R-:W-:Y:S01]  /*0c00*/  FMUL R34, R37, R30 ;  /* 0x0000001e25227220 */ /* 0x000fe20000400000 */
[----:B---3--:R-:W-:-:S02]  /*0c10*/  FMUL R14, R14, R25 ;  /* 0x000000190e0e7220 */ /* 0x008fc40000400000 */
[----:B------:R-:W2:Y:S02]  /*0c20*/  LDC.64 R24, c[0x0][0x250] ;  /* 0x00009400ff187b82 */ /* 0x000ea40000000a00 */
[C---:B------:R-:W-:Y:S01]  /*0c30*/  FFMA R32, R14.reuse, R16, R3 ;  /* 0x000000100e207223 */ /* 0x040fe20000000003 */
[----:B------:R-:W-:Y:S01]  /*0c40*/  FFMA R33, R14, R17, R34 ;  /* 0x000000110e217223 */ /* 0x000fe20000000022 */
[----:B------:R-:W-:-:S04]  /*0c50*/  FMUL R35, R35, R30 ;  /* 0x0000001e23237220 */ /* 0x000fc80000400000 */
[----:B------:R-:W3:Y:S01]  /*0c60*/  LDC.64 R16, c[0x0][0x258] ;  /* 0x00009600ff107b82 */ /* 0x000ee20000000a00 */
[----:B------:R-:W-:Y:S01]  /*0c70*/  FFMA R34, R14, R18, R35 ;  /* 0x000000120e227223 */ /* 0x000fe20000000023 */
[----:B-1----:R-:W-:Y:S01]  /*0c80*/  FFMA R6, R6, R19, 9.9999997473787516356e-06 ;  /* 0x3727c5ac06067423 */ /* 0x002fe20000000013 */
[----:B------:R-:W-:Y:S01]  /*0c90*/  FMUL R30, R40, R30 ;  /* 0x0000001e281e7220 */ /* 0x000fe20000400000 */
[----:B0-----:R-:W-:-:S04]  /*0ca0*/  LOP3.LUT P0, RZ, R31, 0x80, RZ, 0xc0, !PT ;  /* 0x000000801fff7812 */ /* 0x001fc8000780c0ff */
[----:B------:R-:W-:Y:S08]  /*0cb0*/  BAR.SYNC.DEFER_BLOCKING 0x0 ;  /* 0x0000000000007b1d */ /* 0x000ff00000010000 */
[----:B------:R-:W0:Y:S01]  /*0cc0*/  LDC.64 R18, c[0x0][0x248] ;  /* 0x00009200ff127b82 */ /* 0x000e220000000a00 */
[----:B------:R-:W-:Y:S01]  /*0cd0*/  FFMA R30, R14, R5, R30 ;  /* 0x000000050e1e7223 */ /* 0x000fe2000000001e */
[----:B------:R-:W-:Y:S01]  /*0ce0*/  FSETP.GEU.AND P1, PT, R15, RZ, PT ;  /* 0x000000ff0f00720b */ /* 0x000fe20003f2e000 */
[----:B------:R-:W1:Y:S01]  /*0cf0*/  MUFU.RSQ R5, R6 ;  /* 0x0000000600057308 */ /* 0x000e620000001400 */
[----:B------:R-:W-:-:S02]  /*0d00*/  FSETP.GEU.AND P6, PT, R12, RZ, PT ;  /* 0x000000ff0c00720b */ /* 0x000fc40003fce000 */
[----:B------:R-:W-:Y:S02]  /*0d10*/  FSETP.GEU.AND P5, PT, R13, RZ, PT ;  /* 0x000000ff0d00720b */ /* 0x000fe40003fae000 */
[----:B------:R-:W-:Y:S02]  /*0d20*/  FSETP.GEU.AND P4, PT, R41, RZ, PT ;  /* 0x000000ff2900720b */ /* 0x000fe40003f8e000 */
[----:B------:R-:W-:Y:S02]  /*0d30*/  SEL R15, R15, RZ, P1 ;  /* 0x000000ff0f0f7207 */ /* 0x000fe40000800000 */
[----:B------:R-:W-:Y:S02]  /*0d40*/  SEL R14, R12, RZ, P6 ;  /* 0x000000ff0c0e7207 */ /* 0x000fe40003000000 */
[----:B------:R-:W-:Y:S02]  /*0d50*/  FSETP.GEU.AND P3, PT, R30, RZ, PT ;  /* 0x000000ff1e00720b */ /* 0x000fe40003f6e000 */
[----:B------:R-:W-:-:S02]  /*0d60*/  FSETP.GEU.AND P2, PT, R34, RZ, PT ;  /* 0x000000ff2200720b */ /* 0x000fc40003f4e000 */
[----:B------:R-:W-:Y:S02]  /*0d70*/  FSETP.GEU.AND P1, PT, R32, RZ, PT ;  /* 0x000000ff2000720b */ /* 0x000fe40003f2e000 */
[----:B------:R-:W-:Y:S01]  /*0d80*/  FSETP.GEU.AND P6, PT, R33, RZ, PT ;  /* 0x000000ff2100720b */ /* 0x000fe20003fce000 */
[--C-:B--2---:R-:W-:Y:S01]  /*0d90*/  IMAD.WIDE R2, R2, 0x4, R24.reuse ;  /* 0x0000000402027825 */ /* 0x104fe200078e0218 */
[----:B------:R-:W-:Y:S02]  /*0da0*/  SEL R13, R13, RZ, P5 ;  /* 0x000000ff0d0d7207 */ /* 0x000fe40002800000 */
[----:B------:R-:W-:Y:S01]  /*0db0*/  SEL R12, R41, RZ, P4 ;  /* 0x000000ff290c7207 */ /* 0x000fe20002000000 */
[----:B------:R-:W-:Y:S01]  /*0dc0*/  IMAD.WIDE R24, R7, 0x4, R24 ;  /* 0x0000000407187825 */ /* 0x000fe200078e0218 */
[----:B------:R-:W-:Y:S01]  /*0dd0*/  SEL R35, R30, RZ, P3 ;  /* 0x000000ff1e237207 */ /* 0x000fe20001800000 */
[----:B------:R2:W-:Y:S01]  /*0de0*/  @!P0 STG.E desc[UR6][R44.64], R39 ;  /* 0x000000272c008986 */ /* 0x0005e2000c101906 */
[----:B------:R-:W-:Y:S01]  /*0df0*/  SEL R34, R34, RZ, P2 ;  /* 0x000000ff22227207 */ /* 0x000fe20001000000 */
[----:B---3--:R-:W-:Y:S01]  /*0e00*/  IMAD.WIDE R16, R0, 0x4, R16 ;  /* 0x0000000400107825 */ /* 0x008fe200078e0210 */
[----:B------:R-:W-:-:S02]  /*0e10*/  SEL R32, R32, RZ, P1 ;  /* 0x000000ff20207207 */ /* 0x000fc40000800000 */
[----:B------:R-:W-:Y:S01]  /*0e20*/  SEL R33, R33, RZ, P6 ;  /* 0x000000ff21217207 */ /* 0x000fe20003000000 */
[----:B------:R2:W-:Y:S04]  /*0e30*/  STG.E.128 desc[UR6][R28.64], R20 ;  /* 0x000000141c007986 */ /* 0x0005e8000c101d06 */
[----:B------:R2:W-:Y:S04]  /*0e40*/  STG.E.128 desc[UR6][R26.64], R8 ;  /* 0x000000081a007986 */ /* 0x0005e8000c101d06 */
[----:B------:R2:W-:Y:S04]  /*0e50*/  STG.E.128 desc[UR6][R2.64], R12 ;  /* 0x0000000c02007986 */ /* 0x0005e8000c101d06 */
[----:B------:R2:W-:Y:S01]  /*0e60*/  STG.E.128 desc[UR6][R24.64], R32 ;  /* 0x0000002018007986 */ /* 0x0005e2000c101d06 */
[----:B0-----:R-:W-:-:S03]  /*0e70*/  IMAD.WIDE R18, R0, 0x4, R18 ;  /* 0x0000000400127825 */ /* 0x001fc600078e0212 */
[----:B-1----:R2:W-:Y:S01]  /*0e80*/  @!P0 STG.E desc[UR6][R16.64], R5 ;  /* 0x0000000510008986 */ /* 0x0025e2000c101906 */
[----:B------:R-:W-:Y:S05]  /*0e90*/  @P0 EXIT ;  /* 0x000000000000094d */ /* 0x000fea0003800000 */
[----:B--2---:R-:W-:-:S05]  /*0ea0*/  FMUL R3, R4, 0.0625 ;  /* 0x3d80000004037820 */ /* 0x004fca0000400000 */
[----:B------:R-:W-:Y:S01]  /*0eb0*/  STG.E desc[UR6][R18.64], R3 ;  /* 0x0000000312007986 */ /* 0x000fe2000c101906 */
[----:B------:R-:W-:Y:S05]  /*0ec0*/  EXIT ;  /* 0x000000000000794d */ /* 0x000fea0003800000 */
.L_x_0:
[----:B------:R-:W-:-:S00]  /*0ed0*/  BRA `(.L_x_0) ;  /* 0xfffffffc00fc7947 */ /* 0x000fc0000383ffff */
[----:B------:R-:W-:-:S00]  /*0ee0*/  NOP ;  /* 0x0000000000007918 */ /* 0x000fc00000000000 */
        /* <DEDUP_REMOVED lines=9> */
.L_x_1:


//--------------------- .nv.global.init           --------------------------
	.section	.nv.global.init,"aw",@progbits
.nv.global.init:
	.type		_$_str,@object
	.size		_$_str,(.L_0 - _$_str)
_$_str:
        /*0000*/ 	.byte	0x5f, 0x5f, 0x43, 0x55, 0x44, 0x41, 0x5f, 0x46, 0x54, 0x5a, 0x00
.L_0:


//--------------------- .nv.shared.triton_per_fused__native_batch_norm_legit_add_convolution_mul_relu_sigmoid_33 --------------------------
	.section	.nv.shared.triton_per_fused__native_batch_norm_legit_add_convolution_mul_relu_sigmoid_33,"aw",@nobits
	.sectionflags	@""
	.align	16
	.zero		1024


//--------------------- .nv.constant0.triton_per_fused__native_batch_norm_legit_add_convolution_mul_relu_sigmoid_33 --------------------------
	.section	.nv.constant0.triton_per_fused__native_batch_norm_legit_add_convolution_mul_relu_sigmoid_33,"a",@progbits
	.sectionflags	@""
	.align	4
.nv.constant0.triton_per_fused__native_batch_norm_legit_add_convolution_mul_relu_sigmoid_33:
	.zero		616
